	.headerflags	@"EF_CUDA_TEXMODE_UNIFIED EF_CUDA_64BIT_ADDRESS EF_CUDA_ACCELERATORS EF_CUDA_SM90 EF_CUDA_VIRTUAL_SM(EF_CUDA_SM90)"
	.elftype	@"ET_EXEC"


//--------------------- .nv.info                  --------------------------
	.section	.nv.info,"",@"SHT_CUDA_INFO"
	.align	4


	//----- nvinfo : EIATTR_REGCOUNT
	.align		4
        /*0000*/ 	.byte	0x04, 0x2f
        /*0002*/ 	.short	(.L_1 - .L_0)
	.align		4
.L_0:
        /*0004*/ 	.word	index@(triton_poi_fused_add_convolution_26)
        /*0008*/ 	.word	0x00000010


	//----- nvinfo : EIATTR_MIN_STACK_SIZE
	.align		4
.L_1:
        /*000c*/ 	.byte	0x04, 0x12
        /*000e*/ 	.short	(.L_3 - .L_2)
	.align		4
.L_2:
        /*0010*/ 	.word	index@(triton_poi_fused_add_convolution_26)
        /*0014*/ 	.word	0x00000000


	//----- nvinfo : EIATTR_FRAME_SIZE
	.align		4
.L_3:
        /*0018*/ 	.byte	0x04, 0x11
        /*001a*/ 	.short	(.L_5 - .L_4)
	.align		4
.L_4:
        /*001c*/ 	.word	index@(triton_poi_fused_add_convolution_26)
        /*0020*/ 	.word	0x00000000


	//----- nvinfo : EIATTR_MIN_STACK_SIZE
	.align		4
.L_5:
        /*0024*/ 	.byte	0x04, 0x12
        /*0026*/ 	.short	(.L_7 - .L_6)
	.align		4
.L_6:
        /*0028*/ 	.word	index@(triton_poi_fused_add_convolution_26)
        /*002c*/ 	.word	0x00000000
.L_7:


//--------------------- .nv.info.triton_poi_fused_add_convolution_26 --------------------------
	.section	.nv.info.triton_poi_fused_add_convolution_26,"",@"SHT_CUDA_INFO"
	.sectionflags	@""
	.align	4


	//----- nvinfo : EIATTR_CUDA_API_VERSION
	.align		4
        /*0000*/ 	.byte	0x04, 0x37
        /*0002*/ 	.short	(.L_9 - .L_8)
.L_8:
        /*0004*/ 	.word	0x0000007c


	//----- nvinfo : EIATTR_KPARAM_INFO
	.align		4
.L_9:
        /*0008*/ 	.byte	0x04, 0x17
        /*000a*/ 	.short	(.L_11 - .L_10)
.L_10:
        /*000c*/ 	.word	0x00000000
        /*0010*/ 	.short	0x0004
        /*0012*/ 	.short	0x0020
        /*0014*/ 	.byte	0x00, 0xf0, 0x11, 0x00


	//----- nvinfo : EIATTR_KPARAM_INFO
	.align		4
.L_11:
        /*0018*/ 	.byte	0x04, 0x17
        /*001a*/ 	.short	(.L_13 - .L_12)
.L_12:
        /*001c*/ 	.word	0x00000000
        /*0020*/ 	.short	0x0003
        /*0022*/ 	.short	0x0018
        /*0024*/ 	.byte	0x00, 0xf4, 0x21, 0x00


	//----- nvinfo : EIATTR_KPARAM_INFO
	.align		4
.L_13:
        /*0028*/ 	.byte	0x04, 0x17
        /*002a*/ 	.short	(.L_15 - .L_14)
.L_14:
        /*002c*/ 	.word	0x00000000
        /*0030*/ 	.short	0x0002
        /*0032*/ 	.short	0x0010
        /*0034*/ 	.byte	0x00, 0xf4, 0x21, 0x00


	//----- nvinfo : EIATTR_KPARAM_INFO
	.align		4
.L_15:
        /*0038*/ 	.byte	0x04, 0x17
        /*003a*/ 	.short	(.L_17 - .L_16)
.L_16:
        /*003c*/ 	.word	0x00000000
        /*0040*/ 	.short	0x0001
        /*0042*/ 	.short	0x0008
        /*0044*/ 	.byte	0x00, 0xf4, 0x21, 0x00


	//----- nvinfo : EIATTR_KPARAM_INFO
	.align		4
.L_17:
        /*0048*/ 	.byte	0x04, 0x17
        /*004a*/ 	.short	(.L_19 - .L_18)
.L_18:
        /*004c*/ 	.word	0x00000000
        /*0050*/ 	.short	0x0000
        /*0052*/ 	.short	0x0000
        /*0054*/ 	.byte	0x00, 0xf4, 0x21, 0x00


	//----- nvinfo : EIATTR_SPARSE_MMA_MASK
	.align		4
.L_19:
        /*0058*/ 	.byte	0x03, 0x50
        /*005a*/ 	.short	0x0000


	//----- nvinfo : EIATTR_MAXREG_COUNT
	.align		4
        /*005c*/ 	.byte	0x03, 0x1b
        /*005e*/ 	.short	0x00ff


	//----- nvinfo : EIATTR_EXIT_INSTR_OFFSETS
	.align		4
        /*0060*/ 	.byte	0x04, 0x1c
        /*0062*/ 	.short	(.L_21 - .L_20)


	//   ....[0]....
.L_20:
        /*0064*/ 	.word	0x000001f0


	//----- nvinfo : EIATTR_REQNTID
	.align		4
.L_21:
        /*0068*/ 	.byte	0x04, 0x10
        /*006a*/ 	.short	(.L_23 - .L_22)
.L_22:
        /*006c*/ 	.word	0x00000080
        /*0070*/ 	.word	0x00000001
        /*0074*/ 	.word	0x00000001


	//----- nvinfo : EIATTR_CBANK_PARAM_SIZE
	.align		4
.L_23:
        /*0078*/ 	.byte	0x03, 0x19
        /*007a*/ 	.short	0x0024


	//----- nvinfo : EIATTR_PARAM_CBANK
	.align		4
        /*007c*/ 	.byte	0x04, 0x0a
        /*007e*/ 	.short	(.L_25 - .L_24)
	.align		4
.L_24:
        /*0080*/ 	.word	index@(.nv.constant0.triton_poi_fused_add_convolution_26)
        /*0084*/ 	.short	0x0210
        /*0086*/ 	.short	0x0024


	//----- nvinfo : EIATTR_SW_WAR
	.align		4
.L_25:
        /*0088*/ 	.byte	0x04, 0x36
        /*008a*/ 	.short	(.L_27 - .L_26)
.L_26:
        /*008c*/ 	.word	0x00000008
.L_27:


//--------------------- .nv.callgraph             --------------------------
	.section	.nv.callgraph,"",@"SHT_CUDA_CALLGRAPH"
	.align	4
	.sectionentsize	8
	.align		4
        /*0000*/ 	.word	0x00000000
	.align		4
        /*0004*/ 	.word	0xffffffff
	.align		4
        /*0008*/ 	.word	0x00000000
	.align		4
        /*000c*/ 	.word	0xfffffffe
	.align		4
        /*0010*/ 	.word	0x00000000
	.align		4
        /*0014*/ 	.word	0xfffffffd
	.align		4
        /*0018*/ 	.word	0x00000000
	.align		4
        /*001c*/ 	.word	0xfffffffc


//--------------------- .text.triton_poi_fused_add_convolution_26 --------------------------
	.section	.text.triton_poi_fused_add_convolution_26,"ax",@progbits
	.align	128
        .global         triton_poi_fused_add_convolution_26
        .type           triton_poi_fused_add_convolution_26,@function
        .size           triton_poi_fused_add_convolution_26,(.L_x_1 - triton_poi_fused_add_convolution_26)
        .other          triton_poi_fused_add_convolution_26,@"STO_CUDA_ENTRY STV_DEFAULT"
triton_poi_fused_add_convolution_26:
.text.triton_poi_fused_add_convolution_26:
[----:B------:R-:W-:Y:S01]  /*0000*/  LDC R1, c[0x0][0x28] ;  /* 0x00000a00ff017b82 */ /* 0x000fe20000000800 */
[----:B------:R-:W1:Y:S07]  /*0010*/  S2R R0, SR_TID.X ;  /* 0x0000000000007919 */ /* 0x000e6e0000002100 */
[----:B------:R-:W2:Y:S01]  /*0020*/  LDC.64 R8, c[0x0][0x220] ;  /* 0x00008800ff087b82 */ /* 0x000ea20000000a00 */
[----:B------:R-:W-:Y:S01]  /*0030*/  ULDC.64 UR4, c[0x0][0x208] ;  /* 0x0000820000047ab9 */ /* 0x000fe20000000a00 */
[----:B------:R-:W3:Y:S06]  /*0040*/  S2R R11, SR_CTAID.X ;  /* 0x00000000000b7919 */ /* 0x000eec0000002500 */
[----:B------:R-:W4:Y:S08]  /*0050*/  LDC.64 R6, c[0x0][0x218] ;  /* 0x00008600ff067b82 */ /* 0x000f300000000a00 */
[----:B------:R-:W5:Y:S08]  /*0060*/  LDC.64 R4, c[0x0][0x228] ;  /* 0x00008a00ff047b82 */ /* 0x000f700000000a00 */
[----:B------:R-:W4:Y:S01]  /*0070*/  LDC.64 R2, c[0x0][0x210] ;  /* 0x00008400ff027b82 */ /* 0x000f220000000a00 */
[----:B-1----:R-:W-:-:S04]  /*0080*/  SHF.L.U32 R0, R0, 0x1, RZ ;  /* 0x0000000100007819 */ /* 0x002fc800000006ff */
[----:B------:R-:W-:Y:S02]  /*0090*/  LOP3.LUT R0, R0, 0xfe, RZ, 0xc0, !PT ;  /* 0x000000fe00007812 */ /* 0x000fe400078ec0ff */
[----:B---3--:R-:W-:Y:S02]  /*00a0*/  SHF.R.S32.HI R10, RZ, 0x17, R11 ;  /* 0x00000017ff0a7819 */ /* 0x008fe4000001140b */
[----:B------:R-:W-:Y:S02]  /*00b0*/  LEA R11, R11, R0, 0x8 ;  /* 0x000000000b0b7211 */ /* 0x000fe400078e40ff */
[----:B------:R-:W-:-:S03]  /*00c0*/  SGXT R0, R10, 0x1 ;  /* 0x000000010a00781a */ /* 0x000fc60000000200 */
[----:B--2---:R-:W-:Y:S01]  /*00d0*/  IMAD.WIDE R8, R11, 0x4, R8 ;  /* 0x000000040b087825 */ /* 0x004fe200078e0208 */
[----:B------:R-:W-:-:S03]  /*00e0*/  LEA.HI R0, R0, R11, RZ, 0x8 ;  /* 0x0000000b00007211 */ /* 0x000fc600078f40ff */
[----:B0---4-:R-:W-:Y:S01]  /*00f0*/  IMAD.WIDE R2, R11, 0x4, R2 ;  /* 0x000000040b027825 */ /* 0x011fe200078e0202 */
[----:B------:R-:W-:Y:S01]  /*0100*/  LOP3.LUT R0, R0, 0xffffff00, RZ, 0xc0, !PT ;  /* 0xffffff0000007812 */ /* 0x000fe200078ec0ff */
[----:B------:R-:W2:Y:S03]  /*0110*/  LDG.E.64 R8, desc[UR4][R8.64] ;  /* 0x0000000408087981 */ /* 0x000ea6000c1e1b00 */
[----:B------:R-:W-:Y:S02]  /*0120*/  IADD3 R13, R11, -R0, RZ ;  /* 0x800000000b0d7210 */ /* 0x000fe40007ffe0ff */
[----:B------:R-:W3:Y:S03]  /*0130*/  LDG.E.64 R10, desc[UR4][R2.64] ;  /* 0x00000004020a7981 */ /* 0x000ee6000c1e1b00 */
[----:B------:R-:W-:-:S04]  /*0140*/  IMAD.WIDE R6, R13, 0x4, R6 ;  /* 0x000000040d067825 */ /* 0x000fc800078e0206 */
[----:B-----5:R-:W-:Y:S02]  /*0150*/  IMAD.WIDE R4, R13, 0x4, R4 ;  /* 0x000000040d047825 */ /* 0x020fe400078e0204 */
[----:B------:R-:W3:Y:S04]  /*0160*/  LDG.E.EL.64 R6, desc[UR4][R6.64] ;  /* 0x0000000406067981 */ /* 0x000ee8000c2e1b00 */
[----:B------:R-:W2:Y:S01]  /*0170*/  LDG.E.EL.64 R4, desc[UR4][R4.64] ;  /* 0x0000000404047981 */ /* 0x000ea2000c2e1b00 */
[----:B---3--:R-:W-:Y:S01]  /*0180*/  FADD R10, R10, R6 ;  /* 0x000000060a0a7221 */ /* 0x008fe20000000000 */
[----:B------:R-:W-:Y:S01]  /*0190*/  FADD R11, R11, R7 ;  /* 0x000000070b0b7221 */ /* 0x000fe20000000000 */
[----:B--2---:R-:W-:Y:S01]  /*01a0*/  FADD R13, R8, R4 ;  /* 0x00000004080d7221 */ /* 0x004fe20000000000 */
[----:B------:R-:W-:-:S03]  /*01b0*/  FADD R0, R9, R5 ;  /* 0x0000000509007221 */ /* 0x000fc60000000000 */
[----:B------:R-:W-:Y:S01]  /*01c0*/  FADD R10, R10, R13 ;  /* 0x0000000d0a0a7221 */ /* 0x000fe20000000000 */
[----:B------:R-:W-:-:S05]  /*01d0*/  FADD R11, R11, R0 ;  /* 0x000000000b0b7221 */ /* 0x000fca0000000000 */
[----:B------:R-:W-:Y:S01]  /*01e0*/  STG.E.64 desc[UR4][R2.64], R10 ;  /* 0x0000000a02007986 */ /* 0x000fe2000c101b04 */
[----:B------:R-:W-:Y:S05]  /*01f0*/  EXIT ;  /* 0x000000000000794d */ /* 0x000fea0003800000 */
.L_x_0:
[----:B------:R-:W-:-:S00]  /*0200*/  BRA `(.L_x_0) ;  /* 0xfffffffc00fc7947 */ /* 0x000fc0000383ffff */
[----:B------:R-:W-:-:S00]  /*0210*/  NOP ;  /* 0x0000000000007918 */ /* 0x000fc00000000000 */
        /* <DEDUP_REMOVED lines=14> */
.L_x_1:


//--------------------- .nv.constant0.triton_poi_fused_add_convolution_26 --------------------------
	.section	.nv.constant0.triton_poi_fused_add_convolution_26,"a",@progbits
	.sectionflags	@""
	.align	4
.nv.constant0.triton_poi_fused_add_convolution_26:
	.zero		564
